	.headerflags	@"EF_CUDA_TEXMODE_UNIFIED EF_CUDA_64BIT_ADDRESS EF_CUDA_ACCELERATORS EF_CUDA_SM90 EF_CUDA_VIRTUAL_SM(EF_CUDA_SM90)"
	.elftype	@"ET_EXEC"


//--------------------- .nv.info                  --------------------------
	.section	.nv.info,"",@"SHT_CUDA_INFO"
	.align	4


	//----- nvinfo : EIATTR_REGCOUNT
	.align		4
        /*0000*/ 	.byte	0x04, 0x2f
        /*0002*/ 	.short	(.L_1 - .L_0)
	.align		4
.L_0:
        /*0004*/ 	.word	index@(triton_mm)
        /*0008*/ 	.word	0x00000038


	//----- nvinfo : EIATTR_MIN_STACK_SIZE
	.align		4
.L_1:
        /*000c*/ 	.byte	0x04, 0x12
        /*000e*/ 	.short	(.L_3 - .L_2)
	.align		4
.L_2:
        /*0010*/ 	.word	index@(triton_mm)
        /*0014*/ 	.word	0x00000000


	//----- nvinfo : EIATTR_FRAME_SIZE
	.align		4
.L_3:
        /*0018*/ 	.byte	0x04, 0x11
        /*001a*/ 	.short	(.L_5 - .L_4)
	.align		4
.L_4:
        /*001c*/ 	.word	index@(triton_mm)
        /*0020*/ 	.word	0x00000000


	//----- nvinfo : EIATTR_MIN_STACK_SIZE
	.align		4
.L_5:
        /*0024*/ 	.byte	0x04, 0x12
        /*0026*/ 	.short	(.L_7 - .L_6)
	.align		4
.L_6:
        /*0028*/ 	.word	index@(triton_mm)
        /*002c*/ 	.word	0x00000000
.L_7:


//--------------------- .nv.info.triton_mm        --------------------------
	.section	.nv.info.triton_mm,"",@"SHT_CUDA_INFO"
	.sectionflags	@""
	.align	4


	//----- nvinfo : EIATTR_CUDA_API_VERSION
	.align		4
        /*0000*/ 	.byte	0x04, 0x37
        /*0002*/ 	.short	(.L_9 - .L_8)
.L_8:
        /*0004*/ 	.word	0x0000007c


	//----- nvinfo : EIATTR_KPARAM_INFO
	.align		4
.L_9:
        /*0008*/ 	.byte	0x04, 0x17
        /*000a*/ 	.short	(.L_11 - .L_10)
.L_10:
        /*000c*/ 	.word	0x00000000
        /*0010*/ 	.short	0x0002
        /*0012*/ 	.short	0x0010
        /*0014*/ 	.byte	0x00, 0xf0, 0x21, 0x00


	//----- nvinfo : EIATTR_KPARAM_INFO
	.align		4
.L_11:
        /*0018*/ 	.byte	0x04, 0x17
        /*001a*/ 	.short	(.L_13 - .L_12)
.L_12:
        /*001c*/ 	.word	0x00000000
        /*0020*/ 	.short	0x0001
        /*0022*/ 	.short	0x0008
        /*0024*/ 	.byte	0x00, 0xf0, 0x21, 0x00


	//----- nvinfo : EIATTR_KPARAM_INFO
	.align		4
.L_13:
        /*0028*/ 	.byte	0x04, 0x17
        /*002a*/ 	.short	(.L_15 - .L_14)
.L_14:
        /*002c*/ 	.word	0x00000000
        /*0030*/ 	.short	0x0000
        /*0032*/ 	.short	0x0000
        /*0034*/ 	.byte	0x00, 0xf0, 0x21, 0x00


	//----- nvinfo : EIATTR_SPARSE_MMA_MASK
	.align		4
.L_15:
        /*0038*/ 	.byte	0x03, 0x50
        /*003a*/ 	.short	0x0000


	//----- nvinfo : EIATTR_MAXREG_COUNT
	.align		4
        /*003c*/ 	.byte	0x03, 0x1b
        /*003e*/ 	.short	0x00ff


	//----- nvinfo : EIATTR_EXIT_INSTR_OFFSETS
	.align		4
        /*0040*/ 	.byte	0x04, 0x1c
        /*0042*/ 	.short	(.L_17 - .L_16)


	//   ....[0]....
.L_16:
        /*0044*/ 	.word	0x00001370


	//   ....[1]....
        /*0048*/ 	.word	0x000013a0


	//----- nvinfo : EIATTR_MAX_THREADS
	.align		4
.L_17:
        /*004c*/ 	.byte	0x04, 0x05
        /*004e*/ 	.short	(.L_19 - .L_18)
.L_18:
        /*0050*/ 	.word	0x00000080
        /*0054*/ 	.word	0x00000001
        /*0058*/ 	.word	0x00000001


	//----- nvinfo : EIATTR_CBANK_PARAM_SIZE
	.align		4
.L_19:
        /*005c*/ 	.byte	0x03, 0x19
        /*005e*/ 	.short	0x0018


	//----- nvinfo : EIATTR_PARAM_CBANK
	.align		4
        /*0060*/ 	.byte	0x04, 0x0a
        /*0062*/ 	.short	(.L_21 - .L_20)
	.align		4
.L_20:
        /*0064*/ 	.word	index@(.nv.constant0.triton_mm)
        /*0068*/ 	.short	0x0210
        /*006a*/ 	.short	0x0018


	//----- nvinfo : EIATTR_SW_WAR
	.align		4
.L_21:
        /*006c*/ 	.byte	0x04, 0x36
        /*006e*/ 	.short	(.L_23 - .L_22)
.L_22:
        /*0070*/ 	.word	0x00000008
.L_23:


//--------------------- .nv.callgraph             --------------------------
	.section	.nv.callgraph,"",@"SHT_CUDA_CALLGRAPH"
	.align	4
	.sectionentsize	8
	.align		4
        /*0000*/ 	.word	0x00000000
	.align		4
        /*0004*/ 	.word	0xffffffff
	.align		4
        /*0008*/ 	.word	0x00000000
	.align		4
        /*000c*/ 	.word	0xfffffffe
	.align		4
        /*0010*/ 	.word	0x00000000
	.align		4
        /*0014*/ 	.word	0xfffffffd
	.align		4
        /*0018*/ 	.word	0x00000000
	.align		4
        /*001c*/ 	.word	0xfffffffc


//--------------------- .text.triton_mm           --------------------------
	.section	.text.triton_mm,"ax",@progbits
	.sectionflags	@"SHF_BARRIERS=1"
	.align	128
        .global         triton_mm
        .type           triton_mm,@function
        .size           triton_mm,(.L_x_2 - triton_mm)
        .other          triton_mm,@"STO_CUDA_ENTRY STV_DEFAULT"
triton_mm:
.text.triton_mm:
[----:B------:R-:W1:Y:S08]  /*0000*/  LDC R1, c[0x0][0x28] ;  /* 0x00000a00ff017b82 */ /* 0x000e700000000800 */
[----:B------:R-:W2:Y:S01]  /*0010*/  S2UR UR9, SR_CTAID.X ;  /* 0x00000000000979c3 */ /* 0x000ea20000002500 */
[----:B------:R-:W-:Y:S01]  /*0020*/  UMOV UR10, URZ ;  /* 0x0000003f000a7c82 */ /* 0x000fe20008000000 */
[----:B------:R-:W3:Y:S01]  /*0030*/  S2R R42, SR_TID.X ;  /* 0x00000000002a7919 */ /* 0x000ee20000002100 */
[----:B------:R-:W-:Y:S01]  /*0040*/  ULDC.64 UR20, c[0x0][0x208] ;  /* 0x0000820000147ab9 */ /* 0x000fe20000000a00 */
[----:B------:R-:W-:-:S04]  /*0050*/  UMOV UR16, 0x1 ;  /* 0x0000000100107882 */ /* 0x000fc80000000000 */
[----:B------:R-:W4:Y:S08]  /*0060*/  S2UR UR13, SR_CgaCtaId ;  /* 0x00000000000d79c3 */ /* 0x000f300000008800 */
[----:B------:R-:W5:Y:S01]  /*0070*/  LDC.64 R24, c[0x0][0x210] ;  /* 0x00008400ff187b82 */ /* 0x000f620000000a00 */
[----:B--2---:R-:W-:-:S07]  /*0080*/  UIMAD.WIDE UR4, UR9, 0x2aaaaaab, URZ ;  /* 0x2aaaaaab090478a5 */ /* 0x004fce000f8e023f */
[----:B------:R-:W2:Y:S01]  /*0090*/  LDC.64 R10, c[0x0][0x218] ;  /* 0x00008600ff0a7b82 */ /* 0x000ea20000000a00 */
[----:B------:R-:W-:Y:S01]  /*00a0*/  USHF.R.U32.HI UR18, URZ, 0x1f, UR5 ;  /* 0x0000001f3f127899 */ /* 0x000fe20008011605 */
[----:B------:R-:W-:-:S03]  /*00b0*/  UMOV UR4, 0x1 ;  /* 0x0000000100047882 */ /* 0x000fc60000000000 */
[----:B------:R-:W-:Y:S01]  /*00c0*/  ULEA.HI.SX32 UR18, UR5, UR18, 0x19 ;  /* 0x0000001205127291 */ /* 0x000fe2000f8fca3f */
[--C-:B---3--:R-:W-:Y:S01]  /*00d0*/  SHF.R.U32.HI R5, RZ, 0x3, R42.reuse ;  /* 0x00000003ff057819 */ /* 0x108fe2000001162a */
[----:B------:R-:W-:Y:S02]  /*00e0*/  IMAD.SHL.U32 R19, R42, 0x8, RZ ;  /* 0x000000082a137824 */ /* 0x000fe400078e00ff */
[----:B------:R-:W-:Y:S01]  /*00f0*/  UIMAD UR4, UR18, -0x8, UR4 ;  /* 0xfffffff8120478a4 */ /* 0x000fe2000f8e0204 */
[----:B------:R-:W-:Y:S01]  /*0100*/  SHF.R.U32.HI R15, RZ, 0x4, R42 ;  /* 0x00000004ff0f7819 */ /* 0x000fe2000001162a */
[----:B------:R-:W-:Y:S01]  /*0110*/  UIMAD UR6, UR18, -0x300, UR9 ;  /* 0xfffffd00120678a4 */ /* 0x000fe2000f8e0209 */
[----:B------:R-:W-:Y:S01]  /*0120*/  SGXT.U32 R5, R5, 0x4 ;  /* 0x000000040505781a */ /* 0x000fe20000000000 */
[----:B------:R-:W-:Y:S01]  /*0130*/  UISETP.LT.AND UP0, UPT, UR4, 0x8, UPT ;  /* 0x000000080400788c */ /* 0x000fe2000bf01270 */
[----:B------:R-:W-:Y:S02]  /*0140*/  LOP3.LUT R52, R19, 0x38, R42, 0x48, !PT ;  /* 0x0000003813347812 */ /* 0x000fe400078e482a */
[C---:B------:R-:W-:Y:S01]  /*0150*/  LOP3.LUT R7, R5.reuse, 0x10, RZ, 0xfc, !PT ;  /* 0x0000001005077812 */ /* 0x040fe200078efcff */
[----:B------:R-:W-:Y:S01]  /*0160*/  USEL UR17, UR4, 0x8, UP0 ;  /* 0x0000000804117887 */ /* 0x000fe20008000000 */
[----:B------:R-:W-:Y:S01]  /*0170*/  IMAD.U32 R2, RZ, RZ, UR6 ;  /* 0x00000006ff027e24 */ /* 0x000fe2000f8e00ff */
[----:B------:R-:W-:-:S02]  /*0180*/  LOP3.LUT R49, R5, 0x20, RZ, 0xfc, !PT ;  /* 0x0000002005317812 */ /* 0x000fc400078efcff */
[----:B------:R-:W-:Y:S01]  /*0190*/  ULOP3.LUT UR6, UR6, UR17, URZ, 0x3c, !UPT ;  /* 0x0000001106067292 */ /* 0x000fe2000f8e3c3f */
[--C-:B------:R-:W-:Y:S01]  /*01a0*/  IMAD R50, R7, 0x40, R52.reuse ;  /* 0x0000004007327824 */ /* 0x100fe200078e0234 */
[----:B------:R-:W-:Y:S01]  /*01b0*/  IABS R0, UR17 ;  /* 0x0000001100007c13 */ /* 0x000fe20008000000 */
[----:B------:R-:W-:Y:S01]  /*01c0*/  IMAD R49, R49, 0x40, R52 ;  /* 0x0000004031317824 */ /* 0x000fe200078e0234 */
[----:B------:R-:W-:Y:S01]  /*01d0*/  IABS R2, R2 ;  /* 0x0000000200027213 */ /* 0x000fe20000000000 */
[----:B------:R-:W-:Y:S01]  /*01e0*/  IMAD.SHL.U32 R50, R50, 0x2, RZ ;  /* 0x0000000232327824 */ /* 0x000fe200078e00ff */
[----:B------:R-:W-:Y:S01]  /*01f0*/  R2UR UR8, R0 ;  /* 0x00000000000872ca */ /* 0x000fe200000e0000 */
[----:B------:R-:W-:Y:S01]  /*0200*/  IMAD.SHL.U32 R49, R49, 0x2, RZ ;  /* 0x0000000231317824 */ /* 0x000fe200078e00ff */
[----:B------:R-:W-:Y:S02]  /*0210*/  R2UR UR4, R2 ;  /* 0x00000000020472ca */ /* 0x000fe400000e0000 */
[----:B------:R-:W-:-:S02]  /*0220*/  SHF.R.U32.HI R44, RZ, 0x5, R42 ;  /* 0x00000005ff2c7819 */ /* 0x000fc4000001162a */
[----:B------:R-:W-:Y:S02]  /*0230*/  SGXT.U32 R15, R15, 0x1 ;  /* 0x000000010f0f781a */ /* 0x000fe40000000000 */
[----:B------:R-:W-:Y:S02]  /*0240*/  SGXT.U32 R44, R44, 0x2 ;  /* 0x000000022c2c781a */ /* 0x000fe40000000000 */
[----:B------:R-:W-:Y:S01]  /*0250*/  LOP3.LUT R47, R42, 0x7, RZ, 0xc0, !PT ;  /* 0x000000072a2f7812 */ /* 0x000fe200078ec0ff */
[----:B------:R-:W-:Y:S01]  /*0260*/  IMAD.SHL.U32 R12, R15, 0x20, RZ ;  /* 0x000000200f0c7824 */ /* 0x000fe200078e00ff */
[----:B------:R-:W-:Y:S01]  /*0270*/  SHF.R.U32.HI R46, RZ, 0x3, R42 ;  /* 0x00000003ff2e7819 */ /* 0x000fe2000001162a */
[----:B------:R-:W3:Y:S03]  /*0280*/  I2F.RP R4, UR8 ;  /* 0x0000000800047d06 */ /* 0x000ee60008209400 */
[----:B------:R-:W-:-:S05]  /*0290*/  SGXT.U32 R46, R46, 0x2 ;  /* 0x000000022e2e781a */ /* 0x000fca0000000000 */
[----:B---3--:R-:W3:Y:S02]  /*02a0*/  MUFU.RCP R3, R4 ;  /* 0x0000000400037308 */ /* 0x008ee40000001000 */
[----:B---3--:R-:W-:-:S06]  /*02b0*/  VIADD R3, R3, 0xffffffe ;  /* 0x0ffffffe03037836 */ /* 0x008fcc0000000000 */
[----:B------:R-:W3:Y:S02]  /*02c0*/  F2I.FTZ.U32.TRUNC.NTZ R0, R3 ;  /* 0x0000000300007305 */ /* 0x000ee4000021f000 */
[----:B---3--:R-:W-:Y:S02]  /*02d0*/  R2UR UR11, R0 ;  /* 0x00000000000b72ca */ /* 0x008fe400000e0000 */
[----:B------:R-:W-:Y:S02]  /*02e0*/  IABS R0, UR17 ;  /* 0x0000001100007c13 */ /* 0x000fe40008000000 */
[----:B------:R-:W-:-:S03]  /*02f0*/  LOP3.LUT R3, R5, 0x30, RZ, 0xfc, !PT ;  /* 0x0000003005037812 */ /* 0x000fc600078efcff */
[----:B------:R-:W-:Y:S02]  /*0300*/  IMAD.MOV R0, RZ, RZ, -R0 ;  /* 0x000000ffff007224 */ /* 0x000fe400078e0a00 */
[--C-:B------:R-:W-:Y:S02]  /*0310*/  IMAD R48, R3, 0x40, R52.reuse ;  /* 0x0000004003307824 */ /* 0x100fe400078e0234 */
[----:B------:R-:W-:Y:S01]  /*0320*/  IMAD R52, R5, 0x40, R52 ;  /* 0x0000004005347824 */ /* 0x000fe200078e0234 */
[----:B------:R-:W-:Y:S01]  /*0330*/  R2UR UR7, R0 ;  /* 0x00000000000772ca */ /* 0x000fe200000e0000 */
[----:B------:R-:W-:Y:S01]  /*0340*/  UIADD3 UR5, URZ, -UR11, URZ ;  /* 0x8000000b3f057290 */ /* 0x000fe2000fffe03f */
[----:B------:R-:W-:Y:S02]  /*0350*/  IMAD.SHL.U32 R48, R48, 0x2, RZ ;  /* 0x0000000230307824 */ /* 0x000fe400078e00ff */
[----:B------:R-:W-:Y:S01]  /*0360*/  IMAD.SHL.U32 R52, R52, 0x2, RZ ;  /* 0x0000000234347824 */ /* 0x000fe200078e00ff */
[----:B------:R-:W-:-:S04]  /*0370*/  UIMAD UR5, UR5, UR8, URZ ;  /* 0x00000008050572a4 */ /* 0x000fc8000f8e023f */
[----:B------:R-:W-:Y:S02]  /*0380*/  UIMAD.WIDE.U32 UR14, UR11, UR5, UR10 ;  /* 0x000000050b0e72a5 */ /* 0x000fe4000f8e000a */
[----:B------:R-:W-:Y:S02]  /*0390*/  ULOP3.LUT UR14, URZ, UR17, URZ, 0x33, !UPT ;  /* 0x000000113f0e7292 */ /* 0x000fe4000f8e333f */
[----:B------:R-:W-:-:S07]  /*03a0*/  UIMAD.WIDE.U32 UR10, UR15, UR4, URZ ;  /* 0x000000040f0a72a5 */ /* 0x000fce000f8e003f */
[----:B------:R-:W-:Y:S01]  /*03b0*/  UMOV UR5, UR11 ;  /* 0x0000000b00057c82 */ /* 0x000fe20008000000 */
[----:B------:R-:W-:Y:S01]  /*03c0*/  UMOV UR10, URZ ;  /* 0x0000003f000a7c82 */ /* 0x000fe20008000000 */
[----:B------:R-:W-:Y:S01]  /*03d0*/  UIMAD UR4, UR5, UR7, UR4 ;  /* 0x00000007050472a4 */ /* 0x000fe2000f8e0204 */
[----:B------:R-:W-:-:S03]  /*03e0*/  UMOV UR11, 0xffffffc0 ;  /* 0xffffffc0000b7882 */ /* 0x000fc60000000000 */
[----:B------:R-:W-:-:S11]  /*03f0*/  UISETP.GT.U32.AND UP0, UPT, UR8, UR4, UPT ;  /* 0x000000040800728c */ /* 0x000fd6000bf04070 */
[----:B------:R-:W-:Y:S02]  /*0400*/  @!UP0 UIADD3 UR4, UR4, -UR8, URZ ;  /* 0x8000000804048290 */ /* 0x000fe4000fffe03f */
[----:B------:R-:W-:Y:S02]  /*0410*/  @!UP0 UIADD3 UR5, UR5, 0x1, URZ ;  /* 0x0000000105058890 */ /* 0x000fe4000fffe03f */
[----:B------:R-:W-:Y:S02]  /*0420*/  UISETP.GE.U32.AND UP1, UPT, UR4, UR8, UPT ;  /* 0x000000080400728c */ /* 0x000fe4000bf26070 */
[----:B------:R-:W-:Y:S01]  /*0430*/  UISETP.GE.AND UP0, UPT, UR6, URZ, UPT ;  /* 0x0000003f0600728c */ /* 0x000fe2000bf06270 */
[----:B------:R-:W-:Y:S02]  /*0440*/  UMOV UR4, 0x400 ;  /* 0x0000040000047882 */ /* 0x000fe40000000000 */
[----:B----4-:R-:W-:-:S04]  /*0450*/  UPRMT UR13, UR13, 0x654, UR4 ;  /* 0x000006540d0d7896 */ /* 0x010fc80008000004 */
[----:B------:R-:W-:Y:S02]  /*0460*/  UIADD3 UR12, UR13, 0x1000, URZ ;  /* 0x000010000d0c7890 */ /* 0x000fe4000fffe03f */
[----:B------:R-:W-:Y:S01]  /*0470*/  @UP1 UIADD3 UR5, UR5, 0x1, URZ ;  /* 0x0000000105051890 */ /* 0x000fe2000fffe03f */
[----:B------:R-:W-:Y:S01]  /*0480*/  VIADD R51, R52, UR13 ;  /* 0x0000000d34337c36 */ /* 0x000fe20008000000 */
[----:B------:R-:W-:Y:S01]  /*0490*/  UISETP.NE.AND UP1, UPT, UR17, URZ, UPT ;  /* 0x0000003f1100728c */ /* 0x000fe2000bf25270 */
[----:B------:R-:W-:Y:S01]  /*04a0*/  VIADD R27, R50, UR13 ;  /* 0x0000000d321b7c36 */ /* 0x000fe20008000000 */
[----:B------:R-:W-:Y:S01]  /*04b0*/  @!UP0 UIADD3 UR5, -UR5, URZ, URZ ;  /* 0x0000003f05058290 */ /* 0x000fe2000fffe13f */
[----:B------:R-:W-:-:S03]  /*04c0*/  UMOV UR4, UR13 ;  /* 0x0000000d00047c82 */ /* 0x000fc60008000000 */
[----:B------:R-:W-:-:S03]  /*04d0*/  USEL UR6, UR14, UR5, !UP1 ;  /* 0x000000050e067287 */ /* 0x000fc6000c800000 */
[----:B------:R-:W-:Y:S01]  /*04e0*/  UMOV UR5, UR12 ;  /* 0x0000000c00057c82 */ /* 0x000fe20008000000 */
[----:B------:R-:W-:-:S06]  /*04f0*/  USHF.L.U32 UR6, UR6, 0x6, URZ ;  /* 0x0000000606067899 */ /* 0x000fcc000800063f */
[----:B------:R-:W-:Y:S01]  /*0500*/  LOP3.LUT R17, R5, UR6, RZ, 0xfc, !PT ;  /* 0x0000000605117c12 */ /* 0x000fe2000f8efcff */
[----:B------:R-:W-:Y:S02]  /*0510*/  IMAD.U32 R2, RZ, RZ, UR6 ;  /* 0x00000006ff027e24 */ /* 0x000fe4000f8e00ff */
[----:B------:R-:W-:Y:S02]  /*0520*/  IMAD.U32 R0, RZ, RZ, UR6 ;  /* 0x00000006ff007e24 */ /* 0x000fe4000f8e00ff */
[----:B------:R-:W-:Y:S01]  /*0530*/  IMAD.HI R3, R17, 0x2aaaaaab, RZ ;  /* 0x2aaaaaab11037827 */ /* 0x000fe200078e02ff */
[----:B------:R-:W-:Y:S02]  /*0540*/  LOP3.LUT R13, R2, 0x10, R5, 0xfe, !PT ;  /* 0x00000010020d7812 */ /* 0x000fe400078efe05 */
[----:B------:R-:W-:Y:S01]  /*0550*/  LOP3.LUT R9, R0, 0x20, R5, 0xfe, !PT ;  /* 0x0000002000097812 */ /* 0x000fe200078efe05 */
[----:B------:R-:W-:Y:S01]  /*0560*/  IMAD.U32 R8, RZ, RZ, UR6 ;  /* 0x00000006ff087e24 */ /* 0x000fe2000f8e00ff */
[----:B------:R-:W-:Y:S01]  /*0570*/  SHF.R.U32.HI R6, RZ, 0x1f, R3 ;  /* 0x0000001fff067819 */ /* 0x000fe20000011603 */
[----:B------:R-:W-:-:S03]  /*0580*/  IMAD.HI R21, R13, 0x2aaaaaab, RZ ;  /* 0x2aaaaaab0d157827 */ /* 0x000fc600078e02ff */
[----:B------:R-:W-:Y:S01]  /*0590*/  LOP3.LUT R8, R8, 0x30, R5, 0xfe, !PT ;  /* 0x0000003008087812 */ /* 0x000fe200078efe05 */
[----:B------:R-:W-:Y:S01]  /*05a0*/  IMAD.HI R7, R9, 0x2aaaaaab, RZ ;  /* 0x2aaaaaab09077827 */ /* 0x000fe200078e02ff */
[----:B------:R-:W-:Y:S02]  /*05b0*/  LEA.HI R6, R3, R6, RZ, 0x16 ;  /* 0x0000000603067211 */ /* 0x000fe400078fb0ff */
[----:B------:R-:W-:Y:S01]  /*05c0*/  SHF.R.U32.HI R4, RZ, 0x1f, R21 ;  /* 0x0000001fff047819 */ /* 0x000fe20000011615 */
[----:B------:R-:W-:Y:S01]  /*05d0*/  IMAD.HI R3, R8, 0x2aaaaaab, RZ ;  /* 0x2aaaaaab08037827 */ /* 0x000fe200078e02ff */
[----:B------:R-:W-:Y:S02]  /*05e0*/  SHF.R.U32.HI R2, RZ, 0x1f, R7 ;  /* 0x0000001fff027819 */ /* 0x000fe40000011607 */
[----:B------:R-:W-:Y:S01]  /*05f0*/  LEA.HI R4, R21, R4, RZ, 0x16 ;  /* 0x0000000415047211 */ /* 0x000fe200078fb0ff */
[----:B------:R-:W-:Y:S01]  /*0600*/  IMAD R6, R6, -0x1800, R17 ;  /* 0xffffe80006067824 */ /* 0x000fe200078e0211 */
[----:B------:R-:W-:Y:S01]  /*0610*/  SHF.R.U32.HI R0, RZ, 0x1f, R3 ;  /* 0x0000001fff007819 */ /* 0x000fe20000011603 */
[----:B------:R-:W-:Y:S01]  /*0620*/  VIADD R21, R48, UR13 ;  /* 0x0000000d30157c36 */ /* 0x000fe20008000000 */
[----:B------:R-:W-:Y:S01]  /*0630*/  LEA.HI R2, R7, R2, RZ, 0x16 ;  /* 0x0000000207027211 */ /* 0x000fe200078fb0ff */
[----:B------:R-:W-:Y:S01]  /*0640*/  IMAD R4, R4, -0x1800, R13 ;  /* 0xffffe80004047824 */ /* 0x000fe200078e020d */
[----:B------:R-:W-:Y:S01]  /*0650*/  LEA.HI R3, R3, R0, RZ, 0x16 ;  /* 0x0000000003037211 */ /* 0x000fe200078fb0ff */
[----:B------:R-:W-:Y:S01]  /*0660*/  IMAD.SHL.U32 R5, R44, 0x8, RZ ;  /* 0x000000082c057824 */ /* 0x000fe200078e00ff */
[----:B------:R-:W-:Y:S01]  /*0670*/  LOP3.LUT R17, R19, 0x38, RZ, 0xc0, !PT ;  /* 0x0000003813117812 */ /* 0x000fe200078ec0ff */
[----:B------:R-:W-:Y:S01]  /*0680*/  IMAD R2, R2, -0x1800, R9 ;  /* 0xffffe80002027824 */ /* 0x000fe200078e0209 */
[----:B------:R-:W-:Y:S01]  /*0690*/  LOP3.LUT R13, R42, 0x1f, RZ, 0xc0, !PT ;  /* 0x0000001f2a0d7812 */ /* 0x000fe200078ec0ff */
[----:B------:R-:W-:Y:S01]  /*06a0*/  IMAD R8, R3, -0x1800, R8 ;  /* 0xffffe80003087824 */ /* 0x000fe200078e0208 */
[----:B------:R-:W-:Y:S01]  /*06b0*/  LOP3.LUT R5, R12, R5, RZ, 0xfc, !PT ;  /* 0x000000050c057212 */ /* 0x000fe200078efcff */
[----:B------:R-:W-:Y:S01]  /*06c0*/  IMAD R23, R6, 0xc00, R17 ;  /* 0x00000c0006177824 */ /* 0x000fe200078e0211 */
[----:B------:R-:W-:Y:S01]  /*06d0*/  SHF.R.U32.HI R13, RZ, 0x3, R13 ;  /* 0x00000003ff0d7819 */ /* 0x000fe2000001160d */
[--C-:B------:R-:W-:Y:S01]  /*06e0*/  IMAD R7, R4, 0xc00, R17.reuse ;  /* 0x00000c0004077824 */ /* 0x100fe200078e0211 */
[----:B------:R-:W-:Y:S01]  /*06f0*/  LOP3.LUT R0, R15, 0x7, R42, 0x78, !PT ;  /* 0x000000070f007812 */ /* 0x000fe200078e782a */
[--C-:B------:R-:W-:Y:S01]  /*0700*/  IMAD R9, R2, 0xc00, R17.reuse ;  /* 0x00000c0002097824 */ /* 0x100fe200078e0211 */
[----:B------:R-:W-:Y:S01]  /*0710*/  SGXT.U32 R13, R13, 0x1 ;  /* 0x000000010d0d781a */ /* 0x000fe20000000000 */
[----:B------:R-:W-:Y:S01]  /*0720*/  IMAD R3, R8, 0xc00, R17 ;  /* 0x00000c0008037824 */ /* 0x000fe200078e0211 */
[----:B------:R-:W-:Y:S01]  /*0730*/  LOP3.LUT R5, R5, 0x7, R42, 0xf8, !PT ;  /* 0x0000000705057812 */ /* 0x000fe200078ef82a */
[----:B-1---5:R-:W-:Y:S01]  /*0740*/  IMAD.WIDE.U32 R16, R17, 0x2, R24 ;  /* 0x0000000211107825 */ /* 0x022fe200078e0018 */
[----:B------:R-:W-:-:S02]  /*0750*/  LOP3.LUT R12, R13, 0x7, R42, 0x78, !PT ;  /* 0x000000070d0c7812 */ /* 0x000fc400078e782a */
[----:B------:R-:W-:Y:S01]  /*0760*/  LOP3.LUT R19, R15, 0x2, RZ, 0xfc, !PT ;  /* 0x000000020f137812 */ /* 0x000fe200078efcff */
[--C-:B--2---:R-:W-:Y:S01]  /*0770*/  IMAD.WIDE R22, R23, 0x2, R10.reuse ;  /* 0x0000000217167825 */ /* 0x104fe200078e020a */
[----:B------:R-:W-:Y:S01]  /*0780*/  @!PT LDS RZ, [RZ] ;  /* 0x00000000fffff984 */ /* 0x000fe20000000800 */
[----:B------:R-:W-:Y:S01]  /*0790*/  @!PT LDS RZ, [RZ] ;  /* 0x00000000fffff984 */ /* 0x000fe20000000800 */
[----:B------:R-:W-:Y:S01]  /*07a0*/  @!PT LDS RZ, [RZ] ;  /* 0x00000000fffff984 */ /* 0x000fe20000000800 */
[----:B------:R-:W-:Y:S02]  /*07b0*/  LDGSTS.E.BYPASS.LTC128B.128 [R51], desc[UR20][R16.64] ;  /* 0x0000000010337fae */ /* 0x000fe4000b901d54 */
[----:B------:R-:W-:Y:S01]  /*07c0*/  LOP3.LUT R30, R19, 0x7, R42, 0x78, !PT ;  /* 0x00000007131e7812 */ /* 0x000fe200078e782a */
[--C-:B------:R-:W-:Y:S01]  /*07d0*/  IMAD.WIDE R6, R7, 0x2, R10.reuse ;  /* 0x0000000207067825 */ /* 0x100fe200078e020a */
[----:B------:R-:W0:Y:S01]  /*07e0*/  LDGDEPBAR ;  /* 0x00000000000079af */ /* 0x000e220000000000 */
[----:B------:R-:W-:Y:S02]  /*07f0*/  IADD3 R38, P0, R22, 0x100, RZ ;  /* 0x0000010016267810 */ /* 0x000fe40007f1e0ff */
[----:B------:R-:W-:Y:S01]  /*0800*/  IMAD.WIDE R8, R9, 0x2, R10 ;  /* 0x0000000209087825 */ /* 0x000fe200078e020a */
[----:B------:R-:W-:Y:S01]  /*0810*/  LDGSTS.E.BYPASS.LTC128B.128 [R51+0x1000], desc[UR20][R22.64] ;  /* 0x0100000016337fae */ /* 0x000fe2000b901d54 */
[----:B------:R-:W-:-:S02]  /*0820*/  IADD3 R36, P1, R6, 0x100, RZ ;  /* 0x0000010006247810 */ /* 0x000fc40007f3e0ff */
[----:B------:R-:W-:Y:S01]  /*0830*/  IMAD.WIDE R10, R3, 0x2, R10 ;  /* 0x00000002030a7825 */ /* 0x000fe200078e020a */
[----:B------:R-:W-:Y:S01]  /*0840*/  LDGSTS.E.BYPASS.LTC128B.128 [R27+0x1000], desc[UR20][R6.64] ;  /* 0x01000000061b7fae */ /* 0x000fe2000b901d54 */
[----:B------:R-:W-:Y:S02]  /*0850*/  IADD3 R34, P2, R8, 0x100, RZ ;  /* 0x0000010008227810 */ /* 0x000fe40007f5e0ff */
[----:B------:R-:W-:Y:S01]  /*0860*/  VIADD R3, R49, UR13 ;  /* 0x0000000d31037c36 */ /* 0x000fe20008000000 */
[----:B------:R-:W-:Y:S01]  /*0870*/  IADD3 R32, P3, R10, 0x100, RZ ;  /* 0x000001000a207810 */ /* 0x000fe20007f7e0ff */
[----:B------:R-:W-:Y:S02]  /*0880*/  IMAD.SHL.U32 R0, R0, 0x8, RZ ;  /* 0x0000000800007824 */ /* 0x000fe400078e00ff */
[----:B------:R-:W-:Y:S01]  /*0890*/  IMAD.SHL.U32 R12, R12, 0x8, RZ ;  /* 0x000000080c0c7824 */ /* 0x000fe200078e00ff */
[----:B------:R-:W-:Y:S01]  /*08a0*/  LDGSTS.E.BYPASS.LTC128B.128 [R3+0x1000], desc[UR20][R8.64] ;  /* 0x0100000008037fae */ /* 0x000fe2000b901d54 */
[----:B------:R-:W-:-:S02]  /*08b0*/  IMAD.SHL.U32 R5, R5, 0x40, RZ ;  /* 0x0000004005057824 */ /* 0x000fc400078e00ff */
[----:B------:R-:W-:Y:S01]  /*08c0*/  IMAD.SHL.U32 R30, R30, 0x8, RZ ;  /* 0x000000081e1e7824 */ /* 0x000fe200078e00ff */
[----:B------:R-:W-:Y:S01]  /*08d0*/  LDGSTS.E.BYPASS.LTC128B.128 [R21+0x1000], desc[UR20][R10.64] ;  /* 0x010000000a157fae */ /* 0x000fe2000b901d54 */
[----:B------:R-:W-:Y:S01]  /*08e0*/  IMAD.X R39, RZ, RZ, R23, P0 ;  /* 0x000000ffff277224 */ /* 0x000fe200000e0617 */
[----:B------:R-:W-:Y:S01]  /*08f0*/  LOP3.LUT R43, R5, R12, RZ, 0xfc, !PT ;  /* 0x0000000c052b7212 */ /* 0x000fe200078efcff */
[----:B------:R-:W-:Y:S01]  /*0900*/  IMAD.X R31, RZ, RZ, R11, P3 ;  /* 0x000000ffff1f7224 */ /* 0x000fe200018e060b */
[----:B------:R-:W0:Y:S01]  /*0910*/  LDGDEPBAR ;  /* 0x00000000000079af */ /* 0x000e220000000000 */
[----:B------:R-:W-:Y:S02]  /*0920*/  IMAD.X R35, RZ, RZ, R9, P2 ;  /* 0x000000ffff237224 */ /* 0x000fe400010e0609 */
[----:B------:R-:W-:Y:S01]  /*0930*/  IMAD.SHL.U32 R43, R43, 0x2, RZ ;  /* 0x000000022b2b7824 */ /* 0x000fe200078e00ff */
[----:B------:R-:W-:Y:S01]  /*0940*/  BAR.SYNC.DEFER_BLOCKING 0x0 ;  /* 0x0000000000007b1d */ /* 0x000fe20000010000 */
[----:B------:R-:W-:-:S05]  /*0950*/  IMAD.X R37, RZ, RZ, R7, P1 ;  /* 0x000000ffff257224 */ /* 0x000fca00008e0607 */
[----:B------:R-:W-:Y:S01]  /*0960*/  @!PT LDS RZ, [RZ] ;  /* 0x00000000fffff984 */ /* 0x000fe20000000800 */
[----:B------:R-:W-:Y:S01]  /*0970*/  @!PT LDS RZ, [RZ] ;  /* 0x00000000fffff984 */ /* 0x000fe20000000800 */
[----:B------:R-:W-:Y:S01]  /*0980*/  @!PT LDS RZ, [RZ] ;  /* 0x00000000fffff984 */ /* 0x000fe20000000800 */
[----:B------:R1:W-:Y:S04]  /*0990*/  LDGSTS.E.BYPASS.LTC128B.128 [R51+0x800], desc[UR20][R16.64+0x80] ;  /* 0x0080008010337fae */ /* 0x0003e8000b901d54 */
[----:B------:R-:W0:Y:S04]  /*09a0*/  LDGDEPBAR ;  /* 0x00000000000079af */ /* 0x000e280000000000 */
[----:B------:R-:W-:Y:S04]  /*09b0*/  LDGSTS.E.BYPASS.LTC128B.128 [R51+0x3000], desc[UR20][R22.64+0x80] ;  /* 0x0300008016337fae */ /* 0x000fe8000b901d54 */
[----:B------:R2:W-:Y:S04]  /*09c0*/  LDGSTS.E.BYPASS.LTC128B.128 [R27+0x3000], desc[UR20][R6.64+0x80] ;  /* 0x03000080061b7fae */ /* 0x0005e8000b901d54 */
[----:B------:R3:W-:Y:S04]  /*09d0*/  LDGSTS.E.BYPASS.LTC128B.128 [R3+0x3000], desc[UR20][R8.64+0x80] ;  /* 0x0300008008037fae */ /* 0x0007e8000b901d54 */
[----:B------:R4:W-:Y:S04]  /*09e0*/  LDGSTS.E.BYPASS.LTC128B.128 [R21+0x3000], desc[UR20][R10.64+0x80] ;  /* 0x030000800a157fae */ /* 0x0009e8000b901d54 */
[----:B------:R-:W0:Y:S01]  /*09f0*/  LDGDEPBAR ;  /* 0x00000000000079af */ /* 0x000e220000000000 */
[----:B-1----:R-:W-:-:S02]  /*0a00*/  LOP3.LUT R17, R15, 0x4, RZ, 0xfc, !PT ;  /* 0x000000040f117812 */ /* 0x002fc400078efcff */
[----:B------:R-:W-:Y:S02]  /*0a10*/  LOP3.LUT R15, R15, 0x6, RZ, 0xfc, !PT ;  /* 0x000000060f0f7812 */ /* 0x000fe400078efcff */
[----:B------:R-:W-:Y:S02]  /*0a20*/  LOP3.LUT R28, R17, 0x7, R42, 0x78, !PT ;  /* 0x00000007111c7812 */ /* 0x000fe400078e782a */
[----:B------:R-:W-:Y:S02]  /*0a30*/  LOP3.LUT R2, R15, 0x7, R42, 0x78, !PT ;  /* 0x000000070f027812 */ /* 0x000fe400078e782a */
[----:B------:R-:W-:Y:S01]  /*0a40*/  LOP3.LUT R15, R46, 0x2, RZ, 0xfc, !PT ;  /* 0x000000022e0f7812 */ /* 0x000fe200078efcff */
[----:B------:R-:W-:Y:S02]  /*0a50*/  IMAD.SHL.U32 R28, R28, 0x8, RZ ;  /* 0x000000081c1c7824 */ /* 0x000fe400078e00ff */
[----:B------:R-:W-:Y:S01]  /*0a60*/  IMAD.SHL.U32 R2, R2, 0x8, RZ ;  /* 0x0000000802027824 */ /* 0x000fe200078e00ff */
[----:B------:R-:W-:-:S02]  /*0a70*/  LOP3.LUT R4, R15, 0x7, R42, 0x78, !PT ;  /* 0x000000070f047812 */ /* 0x000fc400078e782a */
[----:B--2---:R-:W-:Y:S01]  /*0a80*/  CS2R R6, SRZ ;  /* 0x0000000000067805 */ /* 0x004fe2000001ff00 */
[C---:B---3--:R-:W-:Y:S01]  /*0a90*/  IMAD R3, R13.reuse, 0x8, R47 ;  /* 0x000000080d037824 */ /* 0x048fe200078e022f */
[----:B------:R-:W-:Y:S01]  /*0aa0*/  LOP3.LUT R13, R13, 0x4, RZ, 0xfc, !PT ;  /* 0x000000040d0d7812 */ /* 0x000fe200078efcff */
[----:B------:R-:W-:Y:S01]  /*0ab0*/  IMAD.SHL.U32 R4, R4, 0x8, RZ ;  /* 0x0000000804047824 */ /* 0x000fe200078e00ff */
[----:B------:R-:W-:Y:S01]  /*0ac0*/  CS2R R8, SRZ ;  /* 0x0000000000087805 */ /* 0x000fe2000001ff00 */
[----:B------:R-:W-:Y:S01]  /*0ad0*/  IMAD.SHL.U32 R3, R3, 0x40, RZ ;  /* 0x0000004003037824 */ /* 0x000fe200078e00ff */
[----:B------:R-:W-:-:S04]  /*0ae0*/  DEPBAR.LE SB0, 0x2 ;  /* 0x000080800000791a */ /* 0x000fc80000000000 */
[----:B------:R-:W-:Y:S01]  /*0af0*/  BAR.SYNC.DEFER_BLOCKING 0x0 ;  /* 0x0000000000007b1d */ /* 0x000fe20000010000 */
[C---:B------:R-:W-:Y:S02]  /*0b00*/  LOP3.LUT R45, R3.reuse, R0, RZ, 0xfc, !PT ;  /* 0x00000000032d7212 */ /* 0x040fe400078efcff */
[----:B----4-:R-:W-:Y:S02]  /*0b10*/  CS2R R10, SRZ ;  /* 0x00000000000a7805 */ /* 0x010fe4000001ff00 */
[----:B------:R-:W-:Y:S02]  /*0b20*/  LOP3.LUT R20, R13, 0x7, R42, 0x78, !PT ;  /* 0x000000070d147812 */ /* 0x000fe400078e782a */
[----:B------:R-:W-:Y:S01]  /*0b30*/  LOP3.LUT R30, R3, R30, RZ, 0xfc, !PT ;  /* 0x0000001e031e7212 */ /* 0x000fe200078efcff */
[----:B------:R-:W-:Y:S01]  /*0b40*/  IMAD.SHL.U32 R45, R45, 0x2, RZ ;  /* 0x000000022d2d7824 */ /* 0x000fe200078e00ff */
[C---:B------:R-:W-:Y:S01]  /*0b50*/  LOP3.LUT R28, R3.reuse, R28, RZ, 0xfc, !PT ;  /* 0x0000001c031c7212 */ /* 0x040fe200078efcff */
[----:B------:R-:W-:Y:S01]  /*0b60*/  IMAD.SHL.U32 R20, R20, 0x8, RZ ;  /* 0x0000000814147824 */ /* 0x000fe200078e00ff */
[----:B------:R-:W-:Y:S01]  /*0b70*/  LOP3.LUT R2, R3, R2, RZ, 0xfc, !PT ;  /* 0x0000000203027212 */ /* 0x000fe200078efcff */
[----:B------:R-:W-:Y:S01]  /*0b80*/  IMAD.SHL.U32 R30, R30, 0x2, RZ ;  /* 0x000000021e1e7824 */ /* 0x000fe200078e00ff */
[----:B------:R-:W-:Y:S01]  /*0b90*/  LOP3.LUT R3, R46, 0x6, RZ, 0xfc, !PT ;  /* 0x000000062e037812 */ /* 0x000fe200078efcff */
[----:B------:R-:W-:Y:S01]  /*0ba0*/  IMAD.SHL.U32 R28, R28, 0x2, RZ ;  /* 0x000000021c1c7824 */ /* 0x000fe200078e00ff */
[----:B------:R-:W-:Y:S01]  /*0bb0*/  LOP3.LUT R29, R5, R4, RZ, 0xfc, !PT ;  /* 0x00000004051d7212 */ /* 0x000fe200078efcff */
[----:B------:R-:W-:Y:S01]  /*0bc0*/  IMAD.SHL.U32 R2, R2, 0x2, RZ ;  /* 0x0000000202027824 */ /* 0x000fe200078e00ff */
[----:B------:R-:W-:-:S02]  /*0bd0*/  LOP3.LUT R0, R3, 0x7, R42, 0x78, !PT ;  /* 0x0000000703007812 */ /* 0x000fc400078e782a */
[----:B------:R-:W-:Y:S01]  /*0be0*/  LOP3.LUT R3, R5, R20, RZ, 0xfc, !PT ;  /* 0x0000001405037212 */ /* 0x000fe200078efcff */
[----:B------:R-:W-:Y:S02]  /*0bf0*/  IMAD.SHL.U32 R29, R29, 0x2, RZ ;  /* 0x000000021d1d7824 */ /* 0x000fe400078e00ff */
[----:B------:R-:W-:Y:S02]  /*0c00*/  IMAD.SHL.U32 R0, R0, 0x8, RZ ;  /* 0x0000000800007824 */ /* 0x000fe400078e00ff */
[----:B------:R-:W-:Y:S01]  /*0c10*/  IMAD.SHL.U32 R3, R3, 0x2, RZ ;  /* 0x0000000203037824 */ /* 0x000fe200078e00ff */
[----:B------:R1:W2:Y:S02]  /*0c20*/  LDSM.16.M88.4 R12, [R45+UR13] ;  /* 0x0000000d2d0c783b */ /* 0x0002a40008000200 */
[----:B------:R-:W-:Y:S01]  /*0c30*/  LOP3.LUT R0, R5, R0, RZ, 0xfc, !PT ;  /* 0x0000000005007212 */ /* 0x000fe200078efcff */
[----:B------:R-:W-:Y:S01]  /*0c40*/  IMAD.WIDE.U32 R4, R47, 0x10, R24 ;  /* 0x000000102f047825 */ /* 0x000fe200078e0018 */
[----:B------:R1:W3:Y:S03]  /*0c50*/  LDSM.16.M88.4 R16, [R43+UR13+0x1000] ;  /* 0x0010000d2b10783b */ /* 0x0002e60008000200 */
[----:B------:R-:W-:Y:S01]  /*0c60*/  IMAD.SHL.U32 R0, R0, 0x2, RZ ;  /* 0x0000000200007824 */ /* 0x000fe200078e00ff */
[----:B------:R-:W-:-:S05]  /*0c70*/  IADD3 R40, P0, R4, 0x100, RZ ;  /* 0x0000010004287810 */ /* 0x000fca0007f1e0ff */
[----:B------:R-:W-:Y:S01]  /*0c80*/  IMAD.X R41, RZ, RZ, R5, P0 ;  /* 0x000000ffff297224 */ /* 0x000fe200000e0605 */
[----:B-1----:R-:W-:-:S07]  /*0c90*/  CS2R R4, SRZ ;  /* 0x0000000000047805 */ /* 0x002fce000001ff00 */
.L_x_0:
[----:B------:R-:W-:-:S01]  /*0ca0*/  LDSM.16.M88.4 R20, [R30+UR4] ;  /* 0x000000041e14783b */ /* 0x000fc20008000200 */
[----:B-123--:R-:W-:Y:S01]  /*0cb0*/  HMMA.16816.F32.BF16 R4, R12, R16, R4 ;  /* 0x000000100c04723c */ /* 0x00efe20000041804 */
[----:B------:R-:W-:Y:S02]  /*0cc0*/  UIADD3 UR11, UR11, 0x40, URZ ;  /* 0x000000400b0b7890 */ /* 0x000fe4000fffe03f */
[----:B------:R-:W2:Y:S01]  /*0cd0*/  LDSM.16.M88.4 R24, [R29+UR5] ;  /* 0x000000051d18783b */ /* 0x000ea20008000200 */
[----:B------:R-:W-:Y:S02]  /*0ce0*/  UIADD3 UR16, UR16, 0x1, URZ ;  /* 0x0000000110107890 */ /* 0x000fe4000fffe03f */
[----:B------:R-:W-:Y:S01]  /*0cf0*/  HMMA.16816.F32.BF16 R8, R12, R18, R8 ;  /* 0x000000120c08723c */ /* 0x000fe20000041808 */
[----:B------:R-:W-:Y:S01]  /*0d00*/  LDSM.16.M88.4 R12, [R28+UR4] ;  /* 0x000000041c0c783b */ /* 0x000fe20008000200 */
[----:B------:R-:W-:Y:S02]  /*0d10*/  UISETP.GE.U32.AND UP1, UPT, UR11, 0xb80, UPT ;  /* 0x00000b800b00788c */ /* 0x000fe4000bf26070 */
[----:B------:R-:W-:Y:S01]  /*0d20*/  UIADD3 UR10, UR10, 0x1, URZ ;  /* 0x000000010a0a7890 */ /* 0x000fe2000fffe03f */
[----:B------:R-:W3:Y:S01]  /*0d30*/  LDSM.16.M88.4 R16, [R3+UR5] ;  /* 0x000000050310783b */ /* 0x000ee20008000200 */
[----:B------:R-:W-:Y:S02]  /*0d40*/  UISETP.GE.AND UP0, UPT, UR16, 0x2, UPT ;  /* 0x000000021000788c */ /* 0x000fe4000bf06270 */
[----:B------:R-:W-:Y:S02]  /*0d50*/  PLOP3.LUT P0, PT, PT, PT, UP1, 0x80, 0x0 ;  /* 0x000000000000781c */ /* 0x000fe40003f0f018 */
[----:B------:R-:W-:Y:S02]  /*0d60*/  USEL UR16, UR16, URZ, !UP0 ;  /* 0x0000003f10107287 */ /* 0x000fe4000c000000 */
[----:B------:R-:W-:Y:S02]  /*0d70*/  UISETP.GE.AND UP0, UPT, UR10, 0x2, UPT ;  /* 0x000000020a00788c */ /* 0x000fe4000bf06270 */
[----:B------:R-:W-:Y:S02]  /*0d80*/  ULEA UR19, UR16, UR12, 0xd ;  /* 0x0000000c10137291 */ /* 0x000fe4000f8e683f */
[----:B------:R-:W-:Y:S01]  /*0d90*/  IMAD.U32 R53, RZ, RZ, UR16 ;  /* 0x00000010ff357e24 */ /* 0x000fe2000f8e00ff */
[----:B------:R-:W-:Y:S02]  /*0da0*/  USEL UR10, UR10, URZ, !UP0 ;  /* 0x0000003f0a0a7287 */ /* 0x000fe4000c000000 */
[----:B------:R-:W-:Y:S01]  /*0db0*/  UISETP.GE.U32.AND UP0, UPT, UR11, 0xbc0, UPT ;  /* 0x00000bc00b00788c */ /* 0x000fe2000bf06070 */
[----:B------:R-:W-:Y:S02]  /*0dc0*/  IMAD R33, R53, 0x800, R51 ;  /* 0x0000080035217824 */ /* 0x000fe400078e0233 */
[----:B------:R-:W-:-:S01]  /*0dd0*/  VIADD R53, R52, UR19 ;  /* 0x0000001334357c36 */ /* 0x000fc20008000000 */
[----:B--2---:R-:W-:Y:S06]  /*0de0*/  HMMA.16816.F32.BF16 R4, R20, R24, R4 ;  /* 0x000000181404723c */ /* 0x004fec0000041804 */
[----:B------:R-:W-:Y:S01]  /*0df0*/  HMMA.16816.F32.BF16 R8, R20, R26, R8 ;  /* 0x0000001a1408723c */ /* 0x000fe20000041808 */
[----:B------:R-:W-:Y:S01]  /*0e00*/  LDSM.16.M88.4 R20, [R2+UR4] ;  /* 0x000000040214783b */ /* 0x000fe20008000200 */
[----:B------:R-:W-:Y:S03]  /*0e10*/  ULEA UR4, UR10, UR13, 0xb ;  /* 0x0000000d0a047291 */ /* 0x000fe6000f8e583f */
[----:B------:R-:W2:Y:S01]  /*0e20*/  LDSM.16.M88.4 R24, [R0+UR5] ;  /* 0x000000050018783b */ /* 0x000ea20008000200 */
[----:B------:R-:W-:Y:S01]  /*0e30*/  ULEA UR5, UR10, UR12, 0xd ;  /* 0x0000000c0a057291 */ /* 0x000fe2000f8e683f */
[----:B------:R-:W-:-:S11]  /*0e40*/  BAR.SYNC.DEFER_BLOCKING 0x0 ;  /* 0x0000000000007b1d */ /* 0x000fd60000010000 */
[----:B---3--:R-:W-:Y:S06]  /*0e50*/  HMMA.16816.F32.BF16 R4, R12, R16, R4 ;  /* 0x000000100c04723c */ /* 0x008fec0000041804 */
[----:B------:R-:W-:Y:S01]  /*0e60*/  HMMA.16816.F32.BF16 R8, R12, R18, R8 ;  /* 0x000000120c08723c */ /* 0x000fe20000041808 */
[----:B------:R-:W-:Y:S01]  /*0e70*/  @!PT LDS RZ, [RZ] ;  /* 0x00000000fffff984 */ /* 0x000fe20000000800 */
[----:B------:R-:W-:Y:S01]  /*0e80*/  @!PT LDS RZ, [RZ] ;  /* 0x00000000fffff984 */ /* 0x000fe20000000800 */
[----:B------:R-:W-:Y:S01]  /*0e90*/  @!PT LDS RZ, [RZ] ;  /* 0x00000000fffff984 */ /* 0x000fe20000000800 */
[----:B------:R3:W-:Y:S04]  /*0ea0*/  LDGSTS.E.BYPASS.LTC128B.128 [R33], desc[UR20][R40.64], !P0 ;  /* 0x0000000028217fae */ /* 0x0007e8000c101d54 */
[----:B------:R-:W0:Y:S04]  /*0eb0*/  LDGDEPBAR ;  /* 0x00000000000079af */ /* 0x000e280000000000 */
[----:B------:R4:W-:Y:S09]  /*0ec0*/  LDGSTS.E.BYPASS.LTC128B.128 [R53], desc[UR20][R38.64], !P0 ;  /* 0x0000000026357fae */ /* 0x0009f2000c101d54 */
[----:B--2---:R-:W-:Y:S05]  /*0ed0*/  HMMA.16816.F32.BF16 R4, R20, R24, R4 ;  /* 0x000000181404723c */ /* 0x004fea0000041804 */
[----:B------:R-:W-:-:S01]  /*0ee0*/  VIADD R17, R49, UR19 ;  /* 0x0000001331117c36 */ /* 0x000fc20008000000 */
[----:B------:R-:W-:Y:S05]  /*0ef0*/  HMMA.16816.F32.BF16 R8, R20, R26, R8 ;  /* 0x0000001a1408723c */ /* 0x000fea0000041808 */
[----:B---3--:R-:W-:Y:S02]  /*0f00*/  IADD3 R33, R50, UR19, RZ ;  /* 0x0000001332217c10 */ /* 0x008fe4000fffe0ff */
[----:B------:R-:W-:Y:S03]  /*0f10*/  IADD3 R40, P1, R40, 0x80, RZ ;  /* 0x0000008028287810 */ /* 0x000fe60007f3e0ff */
[----:B----4-:R4:W-:Y:S01]  /*0f20*/  LDGSTS.E.BYPASS.LTC128B.128 [R33], desc[UR20][R36.64], !P0 ;  /* 0x0000000024217fae */ /* 0x0109e2000c101d54 */
[----:B------:R-:W-:Y:S01]  /*0f30*/  VIADD R53, R48, UR19 ;  /* 0x0000001330357c36 */ /* 0x000fe20008000000 */
[----:B------:R-:W-:Y:S02]  /*0f40*/  IADD3 R38, P2, R38, 0x80, RZ ;  /* 0x0000008026267810 */ /* 0x000fe40007f5e0ff */
[----:B------:R2:W-:Y:S01]  /*0f50*/  LDGSTS.E.BYPASS.LTC128B.128 [R17], desc[UR20][R34.64], !P0 ;  /* 0x0000000022117fae */ /* 0x0005e2000c101d54 */
[----:B------:R-:W-:Y:S02]  /*0f60*/  IADD3.X R41, RZ, R41, RZ, P1, !PT ;  /* 0x00000029ff297210 */ /* 0x000fe40000ffe4ff */
[----:B------:R-:W-:Y:S01]  /*0f70*/  IMAD.X R39, RZ, RZ, R39, P2 ;  /* 0x000000ffff277224 */ /* 0x000fe200010e0627 */
[----:B----4-:R-:W-:Y:S02]  /*0f80*/  MOV R33, R31 ;  /* 0x0000001f00217202 */ /* 0x010fe40000000f00 */
[----:B------:R-:W-:Y:S02]  /*0f90*/  IADD3 R36, P3, R36, 0x80, RZ ;  /* 0x0000008024247810 */ /* 0x000fe40007f7e0ff */
[----:B--2---:R-:W-:Y:S01]  /*0fa0*/  IADD3 R34, P4, R34, 0x80, RZ ;  /* 0x0000008022227810 */ /* 0x004fe20007f9e0ff */
[----:B------:R2:W-:Y:S01]  /*0fb0*/  LDGSTS.E.BYPASS.LTC128B.128 [R53], desc[UR20][R32.64], !P0 ;  /* 0x0000000020357fae */ /* 0x0005e2000c101d54 */
[----:B------:R-:W-:Y:S02]  /*0fc0*/  PLOP3.LUT P0, PT, PT, PT, UP0, 0x80, 0x0 ;  /* 0x000000000000781c */ /* 0x000fe40003f0f008 */
[----:B------:R-:W-:Y:S01]  /*0fd0*/  IADD3.X R37, RZ, R37, RZ, P3, !PT ;  /* 0x00000025ff257210 */ /* 0x000fe20001ffe4ff */
[----:B------:R-:W0:Y:S01]  /*0fe0*/  LDGDEPBAR ;  /* 0x00000000000079af */ /* 0x000e220000000000 */
[----:B------:R-:W-:Y:S01]  /*0ff0*/  IMAD.X R35, RZ, RZ, R35, P4 ;  /* 0x000000ffff237224 */ /* 0x000fe200020e0623 */
[----:B--2---:R-:W-:Y:S01]  /*1000*/  IADD3 R32, P5, R32, 0x80, RZ ;  /* 0x0000008020207810 */ /* 0x004fe20007fbe0ff */
[----:B------:R-:W-:Y:S04]  /*1010*/  DEPBAR.LE SB0, 0x2 ;  /* 0x000080800000791a */ /* 0x000fe80000000000 */
[----:B------:R-:W-:Y:S01]  /*1020*/  BAR.SYNC.DEFER_BLOCKING 0x0 ;  /* 0x0000000000007b1d */ /* 0x000fe20000010000 */
[----:B------:R-:W-:Y:S05]  /*1030*/  IMAD.X R31, RZ, RZ, R31, P5 ;  /* 0x000000ffff1f7224 */ /* 0x000fea00028e061f */
[----:B------:R2:W1:Y:S04]  /*1040*/  LDSM.16.M88.4 R12, [R45+UR4] ;  /* 0x000000042d0c783b */ /* 0x0004680008000200 */
[----:B------:R2:W1:Y:S02]  /*1050*/  LDSM.16.M88.4 R16, [R43+UR5] ;  /* 0x000000052b10783b */ /* 0x0004640008000200 */
[----:B-1----:R-:W-:Y:S08]  /*1060*/  @!P0 BRA `(.L_x_0) ;  /* 0xfffffffc000c8947 */ /* 0x002ff0000383ffff */
[----:B------:R-:W-:Y:S01]  /*1070*/  IABS R0, UR9 ;  /* 0x0000000900007c13 */ /* 0x000fe20008000000 */
[----:B------:R-:W-:Y:S01]  /*1080*/  UISETP.GE.AND UP1, UPT, UR9, URZ, UPT ;  /* 0x0000003f0900728c */ /* 0x000fe2000bf26270 */
[----:B------:R-:W-:-:S04]  /*1090*/  DEPBAR.LE SB0, 0x0 ;  /* 0x000080000000791a */ /* 0x000fc80000000000 */
[----:B------:R-:W-:Y:S01]  /*10a0*/  R2UR UR4, R0 ;  /* 0x00000000000472ca */ /* 0x000fe200000e0000 */
[C---:B------:R-:W-:Y:S01]  /*10b0*/  IMAD.SHL.U32 R3, R42.reuse, 0x2, RZ ;  /* 0x000000022a037824 */ /* 0x040fe200078e00ff */
[----:B------:R-:W-:Y:S01]  /*10c0*/  LOP3.LUT R2, R42, 0x1f, RZ, 0xc0, !PT ;  /* 0x0000001f2a027812 */ /* 0x000fe200078ec0ff */
[C---:B------:R-:W-:Y:S01]  /*10d0*/  IMAD.SHL.U32 R0, R44.reuse, 0x8, RZ ;  /* 0x000000082c007824 */ /* 0x040fe200078e00ff */
[----:B------:R-:W-:Y:S01]  /*10e0*/  F2FP.BF16.F32.PACK_AB R4, R5, R4 ;  /* 0x000000040504723e */ /* 0x000fe200000010ff */
[----:B------:R-:W-:Y:S01]  /*10f0*/  IMAD.SHL.U32 R5, R44, 0x4, RZ ;  /* 0x000000042c057824 */ /* 0x000fe200078e00ff */
[----:B------:R-:W-:Y:S01]  /*1100*/  F2FP.BF16.F32.PACK_AB R6, R7, R6 ;  /* 0x000000060706723e */ /* 0x000fe200000010ff */
[----:B-1----:R-:W1:Y:S01]  /*1110*/  LDC.64 R12, c[0x0][0x220] ;  /* 0x00008800ff0c7b82 */ /* 0x002e620000000a00 */
[----:B------:R-:W-:Y:S02]  /*1120*/  LOP3.LUT R0, R0, 0x6, R3, 0xf8, !PT ;  /* 0x0000000600007812 */ /* 0x000fe400078ef803 */
[----:B------:R-:W-:Y:S01]  /*1130*/  SHF.R.U32.HI R3, RZ, 0x2, R2 ;  /* 0x00000002ff037819 */ /* 0x000fe20000011602 */
[----:B------:R-:W-:Y:S01]  /*1140*/  IMAD.U32 R2, RZ, RZ, UR6 ;  /* 0x00000006ff027e24 */ /* 0x000fe2000f8e00ff */
[----:B------:R-:W-:Y:S01]  /*1150*/  F2FP.BF16.F32.PACK_AB R8, R9, R8 ;  /* 0x000000080908723e */ /* 0x000fe200000010ff */
[----:B------:R-:W-:Y:S01]  /*1160*/  UIMAD.WIDE.U32 UR10, UR15, UR4, URZ ;  /* 0x000000040f0a72a5 */ /* 0x000fe2000f8e003f */
[----:B------:R-:W-:Y:S01]  /*1170*/  F2FP.BF16.F32.PACK_AB R10, R11, R10 ;  /* 0x0000000a0b0a723e */ /* 0x000fe200000010ff */
[----:B------:R-:W-:Y:S01]  /*1180*/  IMAD R0, R3, 0x48, R0 ;  /* 0x0000004803007824 */ /* 0x000fe200078e0200 */
[----:B------:R-:W-:Y:S01]  /*1190*/  LOP3.LUT R46, R5, R46, RZ, 0xfc, !PT ;  /* 0x0000002e052e7212 */ /* 0x000fe200078efcff */
[----:B------:R-:W-:-:S03]  /*11a0*/  IMAD.SHL.U32 R5, R42, 0x8, RZ ;  /* 0x000000082a057824 */ /* 0x000fc600078e00ff */
[----:B------:R-:W-:Y:S01]  /*11b0*/  UMOV UR5, UR11 ;  /* 0x0000000b00057c82 */ /* 0x000fe20008000000 */
[----:B------:R-:W-:Y:S01]  /*11c0*/  LEA R3, R0, UR13, 0x1 ;  /* 0x0000000d00037c11 */ /* 0x000fe2000f8e08ff */
[----:B------:R-:W-:Y:S01]  /*11d0*/  UIMAD UR4, UR5, UR7, UR4 ;  /* 0x00000007050472a4 */ /* 0x000fe2000f8e0204 */
[----:B------:R-:W-:Y:S01]  /*11e0*/  BAR.SYNC.DEFER_BLOCKING 0x0 ;  /* 0x0000000000007b1d */ /* 0x000fe20000010000 */
[----:B------:R-:W-:Y:S02]  /*11f0*/  SHF.R.U32.HI R0, RZ, 0x3, R42 ;  /* 0x00000003ff007819 */ /* 0x000fe4000001162a */
[----:B------:R-:W-:Y:S01]  /*1200*/  UISETP.GT.U32.AND UP0, UPT, UR8, UR4, UPT ;  /* 0x000000040800728c */ /* 0x000fe2000bf04070 */
[----:B------:R-:W-:Y:S02]  /*1210*/  LOP3.LUT R5, R2, 0x38, R5, 0xf8, !PT ;  /* 0x0000003802057812 */ /* 0x000fe400078ef805 */
[----:B------:R-:W-:-:S03]  /*1220*/  SGXT.U32 R0, R0, 0x4 ;  /* 0x000000040000781a */ /* 0x000fc60000000000 */
[----:B-1----:R-:W-:-:S05]  /*1230*/  IMAD.WIDE R12, R5, 0x2, R12 ;  /* 0x00000002050c7825 */ /* 0x002fca00078e020c */
[----:B------:R-:W-:-:S04]  /*1240*/  @!UP0 UIADD3 UR4, UR4, -UR8, URZ ;  /* 0x8000000804048290 */ /* 0x000fc8000fffe03f */
[----:B------:R-:W-:Y:S01]  /*1250*/  UISETP.GT.U32.AND UP0, UPT, UR8, UR4, UPT ;  /* 0x000000040800728c */ /* 0x000fe2000bf04070 */
[----:B------:R1:W-:Y:S04]  /*1260*/  STS [R3], R4 ;  /* 0x0000000403007388 */ /* 0x0003e80000000800 */
[----:B------:R1:W-:Y:S06]  /*1270*/  STS [R3+0x480], R6 ;  /* 0x0004800603007388 */ /* 0x0003ec0000000800 */
[----:B------:R-:W-:-:S02]  /*1280*/  @!UP0 UIADD3 UR4, UR4, -UR8, URZ ;  /* 0x8000000804048290 */ /* 0x000fc4000fffe03f */
[----:B------:R-:W-:Y:S01]  /*1290*/  UISETP.NE.AND UP0, UPT, UR17, URZ, UPT ;  /* 0x0000003f1100728c */ /* 0x000fe2000bf05270 */
[----:B------:R1:W-:Y:S01]  /*12a0*/  STS [R3+0x40], R8 ;  /* 0x0000400803007388 */ /* 0x0003e20000000800 */
[----:B------:R-:W-:-:S03]  /*12b0*/  @!UP1 UIADD3 UR4, -UR4, URZ, URZ ;  /* 0x0000003f04049290 */ /* 0x000fc6000fffe13f */
[----:B------:R1:W-:Y:S01]  /*12c0*/  STS [R3+0x4c0], R10 ;  /* 0x0004c00a03007388 */ /* 0x0003e20000000800 */
[----:B------:R-:W-:-:S04]  /*12d0*/  USEL UR4, UR14, UR4, !UP0 ;  /* 0x000000040e047287 */ /* 0x000fc8000c000000 */
[----:B------:R-:W-:-:S04]  /*12e0*/  ULEA UR4, UR18, UR4, 0x3 ;  /* 0x0000000412047291 */ /* 0x000fc8000f8e183f */
[----:B------:R-:W-:-:S06]  /*12f0*/  USHF.L.U32 UR4, UR4, 0x4, URZ ;  /* 0x0000000404047899 */ /* 0x000fcc000800063f */
[----:B------:R-:W-:Y:S01]  /*1300*/  LOP3.LUT R0, R0, UR4, RZ, 0xfc, !PT ;  /* 0x0000000400007c12 */ /* 0x000fe2000f8efcff */
[----:B------:R-:W-:Y:S03]  /*1310*/  BAR.SYNC.DEFER_BLOCKING 0x0 ;  /* 0x0000000000007b1d */ /* 0x000fe60000010000 */
[----:B------:R-:W-:Y:S01]  /*1320*/  ISETP.GE.AND P0, PT, R0, 0x1, PT ;  /* 0x000000010000780c */ /* 0x000fe20003f06270 */
[----:B------:R-:W-:-:S03]  /*1330*/  IMAD R0, R46, 0x9, R47 ;  /* 0x000000092e007824 */ /* 0x000fc600078e022f */
[----:B------:R-:W-:Y:S01]  /*1340*/  ISETP.LT.AND P0, PT, R5, 0x1800, !P0 ;  /* 0x000018000500780c */ /* 0x000fe20004701270 */
[----:B------:R-:W-:-:S05]  /*1350*/  IMAD.SHL.U32 R0, R0, 0x8, RZ ;  /* 0x0000000800007824 */ /* 0x000fca00078e00ff */
[----:B------:R-:W-:-:S07]  /*1360*/  LEA R0, R0, UR13, 0x1 ;  /* 0x0000000d00007c11 */ /* 0x000fce000f8e08ff */
[----:B-1----:R-:W-:Y:S05]  /*1370*/  @!P0 EXIT ;  /* 0x000000000000894d */ /* 0x002fea0003800000 */
[----:B------:R-:W1:Y:S04]  /*1380*/  LDS.128 R4, [R0] ;  /* 0x0000000000047984 */ /* 0x000e680000000c00 */
[----:B-1----:R-:W-:Y:S01]  /*1390*/  STG.E.128 desc[UR20][R12.64], R4 ;  /* 0x000000040c007986 */ /* 0x002fe2000c101d14 */
[----:B------:R-:W-:Y:S05]  /*13a0*/  EXIT ;  /* 0x000000000000794d */ /* 0x000fea0003800000 */
.L_x_1:
[----:B------:R-:W-:-:S00]  /*13b0*/  BRA `(.L_x_1) ;  /* 0xfffffffc00fc7947 */ /* 0x000fc0000383ffff */
[----:B------:R-:W-:-:S00]  /*13c0*/  NOP ;  /* 0x0000000000007918 */ /* 0x000fc00000000000 */
        /* <DEDUP_REMOVED lines=11> */
.L_x_2:


//--------------------- .nv.shared.triton_mm      --------------------------
	.section	.nv.shared.triton_mm,"aw",@nobits
	.sectionflags	@""
	.align	16
	.zero		1024


//--------------------- .nv.constant0.triton_mm   --------------------------
	.section	.nv.constant0.triton_mm,"a",@progbits
	.sectionflags	@""
	.align	4
.nv.constant0.triton_mm:
	.zero		552
